	.headerflags	@"EF_CUDA_TEXMODE_UNIFIED EF_CUDA_64BIT_ADDRESS EF_CUDA_SM86 EF_CUDA_VIRTUAL_SM(EF_CUDA_SM86)"
	.elftype	@"ET_EXEC"


//--------------------- .nv.info                  --------------------------
	.section	.nv.info,"",@"SHT_CUDA_INFO"
	.align	4


	//----- nvinfo : EIATTR_REGCOUNT
	.align		4
        /*0000*/ 	.byte	0x04, 0x2f
        /*0002*/ 	.short	(.L_1 - .L_0)
	.align		4
.L_0:
        /*0004*/ 	.word	index@(triton_)
        /*0008*/ 	.word	0x00000020


	//----- nvinfo : EIATTR_MIN_STACK_SIZE
	.align		4
.L_1:
        /*000c*/ 	.byte	0x04, 0x12
        /*000e*/ 	.short	(.L_3 - .L_2)
	.align		4
.L_2:
        /*0010*/ 	.word	index@(triton_)
        /*0014*/ 	.word	0x00000000


	//----- nvinfo : EIATTR_FRAME_SIZE
	.align		4
.L_3:
        /*0018*/ 	.byte	0x04, 0x11
        /*001a*/ 	.short	(.L_5 - .L_4)
	.align		4
.L_4:
        /*001c*/ 	.word	index@(triton_)
        /*0020*/ 	.word	0x00000000


	//----- nvinfo : EIATTR_MIN_STACK_SIZE
	.align		4
.L_5:
        /*0024*/ 	.byte	0x04, 0x12
        /*0026*/ 	.short	(.L_7 - .L_6)
	.align		4
.L_6:
        /*0028*/ 	.word	index@(triton_)
        /*002c*/ 	.word	0x00000000
.L_7:


//--------------------- .nv.info.triton_          --------------------------
	.section	.nv.info.triton_,"",@"SHT_CUDA_INFO"
	.sectionflags	@""
	.align	4


	//----- nvinfo : EIATTR_CUDA_API_VERSION
	.align		4
        /*0000*/ 	.byte	0x04, 0x37
        /*0002*/ 	.short	(.L_9 - .L_8)
.L_8:
        /*0004*/ 	.word	0x0000007c


	//----- nvinfo : EIATTR_SW2861232_WAR
	.align		4
.L_9:
        /*0008*/ 	.byte	0x01, 0x35
	.zero		2


	//----- nvinfo : EIATTR_PARAM_CBANK
	.align		4
        /*000c*/ 	.byte	0x04, 0x0a
        /*000e*/ 	.short	(.L_11 - .L_10)
	.align		4
.L_10:
        /*0010*/ 	.word	index@(.nv.constant0.triton_)
        /*0014*/ 	.short	0x0160
        /*0016*/ 	.short	0x0040


	//----- nvinfo : EIATTR_CBANK_PARAM_SIZE
	.align		4
.L_11:
        /*0018*/ 	.byte	0x03, 0x19
        /*001a*/ 	.short	0x0040


	//----- nvinfo : EIATTR_KPARAM_INFO
	.align		4
        /*001c*/ 	.byte	0x04, 0x17
        /*001e*/ 	.short	(.L_13 - .L_12)
.L_12:
        /*0020*/ 	.word	0x00000000
        /*0024*/ 	.short	0x0007
        /*0026*/ 	.short	0x0038
        /*0028*/ 	.byte	0x00, 0xf4, 0x21, 0x00


	//----- nvinfo : EIATTR_KPARAM_INFO
	.align		4
.L_13:
        /*002c*/ 	.byte	0x04, 0x17
        /*002e*/ 	.short	(.L_15 - .L_14)
.L_14:
        /*0030*/ 	.word	0x00000000
        /*0034*/ 	.short	0x0006
        /*0036*/ 	.short	0x0030
        /*0038*/ 	.byte	0x00, 0xf0, 0x11, 0x00


	//----- nvinfo : EIATTR_KPARAM_INFO
	.align		4
.L_15:
        /*003c*/ 	.byte	0x04, 0x17
        /*003e*/ 	.short	(.L_17 - .L_16)
.L_16:
        /*0040*/ 	.word	0x00000000
        /*0044*/ 	.short	0x0005
        /*0046*/ 	.short	0x0028
        /*0048*/ 	.byte	0x00, 0xf4, 0x21, 0x00


	//----- nvinfo : EIATTR_KPARAM_INFO
	.align		4
.L_17:
        /*004c*/ 	.byte	0x04, 0x17
        /*004e*/ 	.short	(.L_19 - .L_18)
.L_18:
        /*0050*/ 	.word	0x00000000
        /*0054*/ 	.short	0x0004
        /*0056*/ 	.short	0x0020
        /*0058*/ 	.byte	0x00, 0xf4, 0x21, 0x00


	//----- nvinfo : EIATTR_KPARAM_INFO
	.align		4
.L_19:
        /*005c*/ 	.byte	0x04, 0x17
        /*005e*/ 	.short	(.L_21 - .L_20)
.L_20:
        /*0060*/ 	.word	0x00000000
        /*0064*/ 	.short	0x0003
        /*0066*/ 	.short	0x0018
        /*0068*/ 	.byte	0x00, 0xf4, 0x21, 0x00


	//----- nvinfo : EIATTR_KPARAM_INFO
	.align		4
.L_21:
        /*006c*/ 	.byte	0x04, 0x17
        /*006e*/ 	.short	(.L_23 - .L_22)
.L_22:
        /*0070*/ 	.word	0x00000000
        /*0074*/ 	.short	0x0002
        /*0076*/ 	.short	0x0010
        /*0078*/ 	.byte	0x00, 0xf4, 0x21, 0x00


	//----- nvinfo : EIATTR_KPARAM_INFO
	.align		4
.L_23:
        /*007c*/ 	.byte	0x04, 0x17
        /*007e*/ 	.short	(.L_25 - .L_24)
.L_24:
        /*0080*/ 	.word	0x00000000
        /*0084*/ 	.short	0x0001
        /*0086*/ 	.short	0x0008
        /*0088*/ 	.byte	0x00, 0xf4, 0x21, 0x00


	//----- nvinfo : EIATTR_KPARAM_INFO
	.align		4
.L_25:
        /*008c*/ 	.byte	0x04, 0x17
        /*008e*/ 	.short	(.L_27 - .L_26)
.L_26:
        /*0090*/ 	.word	0x00000000
        /*0094*/ 	.short	0x0000
        /*0096*/ 	.short	0x0000
        /*0098*/ 	.byte	0x00, 0xf4, 0x21, 0x00


	//----- nvinfo : EIATTR_MAXREG_COUNT
	.align		4
.L_27:
        /*009c*/ 	.byte	0x03, 0x1b
        /*009e*/ 	.short	0x00ff


	//----- nvinfo : EIATTR_EXIT_INSTR_OFFSETS
	.align		4
        /*00a0*/ 	.byte	0x04, 0x1c
        /*00a2*/ 	.short	(.L_29 - .L_28)


	//   ....[0]....
.L_28:
        /*00a4*/ 	.word	0x000006e0


	//----- nvinfo : EIATTR_REQNTID
	.align		4
.L_29:
        /*00a8*/ 	.byte	0x04, 0x10
        /*00aa*/ 	.short	(.L_31 - .L_30)
.L_30:
        /*00ac*/ 	.word	0x00000080
        /*00b0*/ 	.word	0x00000001
        /*00b4*/ 	.word	0x00000001
.L_31:


//--------------------- .nv.callgraph             --------------------------
	.section	.nv.callgraph,"",@"SHT_CUDA_CALLGRAPH"
	.align	4
	.sectionentsize	8
	.align		4
        /*0000*/ 	.word	0x00000000
	.align		4
        /*0004*/ 	.word	0xffffffff
	.align		4
        /*0008*/ 	.word	0x00000000
	.align		4
        /*000c*/ 	.word	0xfffffffe
	.align		4
        /*0010*/ 	.word	0x00000000
	.align		4
        /*0014*/ 	.word	0xfffffffd
	.align		4
        /*0018*/ 	.word	0x00000000
	.align		4
        /*001c*/ 	.word	0xfffffffc


//--------------------- .nv.rel.action            --------------------------
	.section	.nv.rel.action,"",@"SHT_CUDA_RELOCINFO"
	.align	8
	.sectionentsize	8
        /*0000*/ 	.byte	0x73, 0x00, 0x00, 0x00, 0x00, 0x00, 0x00, 0x00, 0x00, 0x00, 0x00, 0x11, 0x25, 0x00, 0x05, 0x36


//--------------------- .nv.constant0.triton_     --------------------------
	.section	.nv.constant0.triton_,"a",@progbits
	.sectionflags	@""
	.align	4
.nv.constant0.triton_:
	.zero		416


//--------------------- .text.triton_             --------------------------
	.section	.text.triton_,"ax",@progbits
	.sectioninfo	@"SHI_REGISTERS=32"
	.align	128
        .global         triton_
        .type           triton_,@function
        .size           triton_,(.L_x_1 - triton_)
        .other          triton_,@"STO_CUDA_ENTRY STV_DEFAULT"
triton_:
.text.triton_:
[----:B------:R-:W-:Y:S02]  /*0000*/  IMAD.MOV.U32 R1, RZ, RZ, c[0x0][0x28] ;  /* 0x00000a00ff017624 */ /* 0x000fe400078e00ff */
[----:B------:R-:W0:Y:S01]  /*0010*/  S2R R0, SR_TID.X ;  /* 0x0000000000007919 */ /* 0x000e220000002100 */
[----:B------:R-:W-:-:S03]  /*0020*/  ULDC.64 UR4, c[0x0][0x118] ;  /* 0x0000460000047ab9 */ /* 0x000fc60000000a00 */
[----:B------:R-:W1:Y:S01]  /*0030*/  S2R R3, SR_CTAID.X ;  /* 0x0000000000037919 */ /* 0x000e620000002500 */
[----:B0-----:R-:W-:-:S05]  /*0040*/  IMAD.SHL.U32 R0, R0, 0x8, RZ ;  /* 0x0000000800007824 */ /* 0x001fca00078e00ff */
[----:B------:R-:W-:-:S05]  /*0050*/  LOP3.LUT R0, R0, 0x3f8, RZ, 0xc0, !PT ;  /* 0x000003f800007812 */ /* 0x000fca00078ec0ff */
[----:B-1----:R-:W-:Y:S01]  /*0060*/  IMAD R3, R3, 0x400, R0 ;  /* 0x0000040003037824 */ /* 0x002fe200078e0200 */
[----:B------:R-:W-:-:S03]  /*0070*/  MOV R0, 0x2 ;  /* 0x0000000200007802 */ /* 0x000fc60000000f00 */
[----:B------:R-:W-:-:S05]  /*0080*/  IMAD.HI R2, R3, 0x2aaaaaab, RZ ;  /* 0x2aaaaaab03027827 */ /* 0x000fca00078e02ff */
[----:B------:R-:W-:-:S04]  /*0090*/  SHF.R.U32.HI R5, RZ, 0x1f, R2 ;  /* 0x0000001fff057819 */ /* 0x000fc80000011602 */
[----:B------:R-:W-:-:S05]  /*00a0*/  LEA.HI.SX32 R7, R2, R5, 0x17 ;  /* 0x0000000502077211 */ /* 0x000fca00078fbaff */
[----:B------:R-:W-:-:S05]  /*00b0*/  IMAD.WIDE R4, R7, R0, c[0x0][0x168] ;  /* 0x00005a0007047625 */ /* 0x000fca00078e0200 */
[----:B------:R0:W2:Y:S01]  /*00c0*/  LDG.E.EL.U16 R24, [R4.64] ;  /* 0x0000000404187981 */ /* 0x0000a2000c2e1500 */
[----:B------:R-:W-:-:S05]  /*00d0*/  IMAD.WIDE R22, R7, R0, c[0x0][0x170] ;  /* 0x00005c0007167625 */ /* 0x000fca00078e0200 */
[----:B------:R1:W3:Y:S01]  /*00e0*/  LDG.E.EL.U16 R2, [R22.64] ;  /* 0x0000000416027981 */ /* 0x0002e2000c2e1500 */
[----:B------:R-:W-:Y:S02]  /*00f0*/  IMAD.MOV.U32 R20, RZ, RZ, 0x4 ;  /* 0x00000004ff147424 */ /* 0x000fe400078e00ff */
[----:B------:R-:W-:Y:S02]  /*0100*/  IMAD R7, R7, -0xc00, R3 ;  /* 0xfffff40007077824 */ /* 0x000fe400078e0203 */
[----:B------:R-:W-:-:S04]  /*0110*/  IMAD.WIDE R20, R3, R20, c[0x0][0x160] ;  /* 0x0000580003147625 */ /* 0x000fc800078e0214 */
[CC--:B------:R-:W-:Y:S01]  /*0120*/  IMAD.WIDE R8, R7.reuse, R0.reuse, c[0x0][0x178] ;  /* 0x00005e0007087625 */ /* 0x0c0fe200078e0200 */
[----:B------:R3:W4:Y:S03]  /*0130*/  LDG.E.128 R16, [R20.64] ;  /* 0x0000000414107981 */ /* 0x000726000c1e1d00 */
[----:B------:R-:W-:Y:S02]  /*0140*/  IMAD.WIDE R12, R7, R0, c[0x0][0x180] ;  /* 0x00006000070c7625 */ /* 0x000fe400078e0200 */
[----:B------:R-:W5:Y:S04]  /*0150*/  LDG.E.EL.128 R8, [R8.64] ;  /* 0x0000000408087981 */ /* 0x000f68000c2e1d00 */
[----:B------:R-:W5:Y:S04]  /*0160*/  LDG.E.EL.128 R12, [R12.64] ;  /* 0x000000040c0c7981 */ /* 0x000f68000c2e1d00 */
[----:B0-----:R3:W5:Y:S01]  /*0170*/  LDG.E.128 R4, [R20.64+0x10] ;  /* 0x0000100414047981 */ /* 0x001762000c1e1d00 */
[----:B--2---:R-:W-:-:S02]  /*0180*/  IMAD.U32 R25, R24, 0x10000, RZ ;  /* 0x0001000018197824 */ /* 0x004fc400078e00ff */
[----:B-1----:R-:W-:-:S03]  /*0190*/  IMAD.U32 R22, R24, 0x10000, RZ ;  /* 0x0001000018167824 */ /* 0x002fc600078e00ff */
[----:B------:R-:W-:Y:S01]  /*01a0*/  FSETP.GE.AND P1, PT, R25, RZ, PT ;  /* 0x000000ff1900720b */ /* 0x000fe20003f26000 */
[----:B---3--:R-:W-:Y:S01]  /*01b0*/  IMAD.U32 R20, R2, 0x10000, RZ ;  /* 0x0001000002147824 */ /* 0x008fe200078e00ff */
[----:B------:R-:W-:Y:S02]  /*01c0*/  FSETP.GE.AND P0, PT, R22, RZ, PT ;  /* 0x000000ff1600720b */ /* 0x000fe40003f06000 */
[C---:B------:R-:W-:Y:S02]  /*01d0*/  SEL R22, R24.reuse, RZ, !P1 ;  /* 0x000000ff18167207 */ /* 0x040fe40004800000 */
[----:B------:R-:W-:Y:S02]  /*01e0*/  SEL R24, R24, RZ, !P0 ;  /* 0x000000ff18187207 */ /* 0x000fe40004000000 */
[----:B------:R-:W-:Y:S01]  /*01f0*/  SHF.L.U32 R23, R2, 0x10, RZ ;  /* 0x0000001002177819 */ /* 0x000fe200000006ff */
[----:B------:R-:W-:Y:S01]  /*0200*/  IMAD.U32 R22, R22, 0x10000, RZ ;  /* 0x0001000016167824 */ /* 0x000fe200078e00ff */
[----:B------:R-:W-:Y:S01]  /*0210*/  FSETP.GTU.AND P2, PT, R20, RZ, PT ;  /* 0x000000ff1400720b */ /* 0x000fe20003f4c000 */
[----:B------:R-:W-:Y:S01]  /*0220*/  IMAD.U32 R24, R24, 0x10000, RZ ;  /* 0x0001000018187824 */ /* 0x000fe200078e00ff */
[----:B------:R-:W-:Y:S01]  /*0230*/  FSETP.GTU.AND P0, PT, R23, RZ, PT ;  /* 0x000000ff1700720b */ /* 0x000fe20003f0c000 */
[----:B------:R-:W-:Y:S01]  /*0240*/  FADD R22, RZ, -R22 ;  /* 0x80000016ff167221 */ /* 0x000fe20000000000 */
[----:B----4-:R-:W-:Y:S01]  /*0250*/  I2FP.F32.S32 R19, R19 ;  /* 0x0000001300137245 */ /* 0x010fe20000201400 */
[----:B------:R-:W-:Y:S01]  /*0260*/  FADD R24, RZ, -R24 ;  /* 0x80000018ff187221 */ /* 0x000fe20000000000 */
[----:B------:R-:W-:-:S02]  /*0270*/  SEL R20, R2, RZ, P0 ;  /* 0x000000ff02147207 */ /* 0x000fc40000000000 */
[----:B------:R-:W-:Y:S02]  /*0280*/  FSETP.NAN.AND P0, PT, R22, R22, PT ;  /* 0x000000161600720b */ /* 0x000fe40003f08000 */
[----:B------:R-:W-:Y:S01]  /*0290*/  SEL R2, R2, RZ, P2 ;  /* 0x000000ff02027207 */ /* 0x000fe20001000000 */
[----:B-----5:R-:W-:Y:S01]  /*02a0*/  IMAD.U32 R29, R12, 0x10000, RZ ;  /* 0x000100000c1d7824 */ /* 0x020fe200078e00ff */
[----:B------:R-:W-:Y:S02]  /*02b0*/  FSETP.NAN.AND P1, PT, R24, R24, PT ;  /* 0x000000181800720b */ /* 0x000fe40003f28000 */
[----:B------:R-:W-:Y:S01]  /*02c0*/  SHF.L.U32 R21, R20, 0x10, RZ ;  /* 0x0000001014157819 */ /* 0x000fe200000006ff */
[----:B------:R-:W-:Y:S01]  /*02d0*/  IMAD.U32 R23, R2, 0x10000, RZ ;  /* 0x0001000002177824 */ /* 0x000fe200078e00ff */
[----:B------:R-:W-:Y:S02]  /*02e0*/  PRMT R25, R8, 0x7632, R25 ;  /* 0x0000763208197816 */ /* 0x000fe40000000019 */
[----:B------:R-:W-:-:S02]  /*02f0*/  FSETP.GT.AND P3, PT, R22, R21, PT ;  /* 0x000000151600720b */ /* 0x000fc40003f64000 */
[----:B------:R-:W-:Y:S01]  /*0300*/  FSETP.GT.AND P2, PT, R24, R23, PT ;  /* 0x000000171800720b */ /* 0x000fe20003f44000 */
[----:B------:R-:W-:Y:S01]  /*0310*/  IMAD.U32 R25, R25, 0x10000, RZ ;  /* 0x0001000019197824 */ /* 0x000fe200078e00ff */
[----:B------:R-:W-:Y:S01]  /*0320*/  @!P0 FSEL R22, R22, R21, P3 ;  /* 0x0000001516168208 */ /* 0x000fe20001800000 */
[----:B------:R-:W-:Y:S01]  /*0330*/  IMAD.U32 R21, R9, 0x10000, RZ ;  /* 0x0001000009157824 */ /* 0x000fe200078e00ff */
[----:B------:R-:W-:Y:S02]  /*0340*/  PRMT R27, R12, 0x7632, R27 ;  /* 0x000076320c1b7816 */ /* 0x000fe4000000001b */
[----:B------:R-:W-:Y:S01]  /*0350*/  @!P1 FSEL R24, R24, R23, P2 ;  /* 0x0000001718189208 */ /* 0x000fe20001000000 */
[----:B------:R-:W-:Y:S01]  /*0360*/  FMUL R2, R22, 0.0078740157186985015869 ;  /* 0x3c01020416027820 */ /* 0x000fe20000400000 */
[----:B------:R-:W-:Y:S01]  /*0370*/  I2FP.F32.S32 R23, R17 ;  /* 0x0000001100177245 */ /* 0x000fe20000201400 */
[----:B------:R-:W-:Y:S01]  /*0380*/  IMAD.U32 R22, R8, 0x10000, RZ ;  /* 0x0001000008167824 */ /* 0x000fe200078e00ff */
[----:B------:R-:W-:Y:S01]  /*0390*/  I2FP.F32.S32 R20, R16 ;  /* 0x0000001000147245 */ /* 0x000fe20000201400 */
[----:B------:R-:W-:Y:S01]  /*03a0*/  FMUL R17, R24, 0.0078740157186985015869 ;  /* 0x3c01020418117820 */ /* 0x000fe20000400000 */
[----:B------:R-:W-:-:S02]  /*03b0*/  FSETP.GT.AND P0, PT, R2, 9.9999997473787516356e-06, PT ;  /* 0x3727c5ac0200780b */ /* 0x000fc40003f04000 */
[----:B------:R-:W-:Y:S02]  /*03c0*/  FSETP.NAN.AND P2, PT, R2, R2, PT ;  /* 0x000000020200720b */ /* 0x000fe40003f48000 */
[C---:B------:R-:W-:Y:S02]  /*03d0*/  FSETP.GT.AND P1, PT, R17.reuse, 9.9999997473787516356e-06, PT ;  /* 0x3727c5ac1100780b */ /* 0x040fe40003f24000 */
[----:B------:R-:W-:Y:S02]  /*03e0*/  FSETP.NAN.AND P3, PT, R17, R17, PT ;  /* 0x000000111100720b */ /* 0x000fe40003f68000 */
[----:B------:R-:W-:Y:S02]  /*03f0*/  SHF.L.U32 R28, R27, 0x10, RZ ;  /* 0x000000101b1c7819 */ /* 0x000fe400000006ff */
[----:B------:R-:W-:Y:S02]  /*0400*/  PRMT R16, R9, 0x7632, R16 ;  /* 0x0000763209107816 */ /* 0x000fe40000000010 */
[----:B------:R-:W-:-:S02]  /*0410*/  PRMT R24, R13, 0x7632, R24 ;  /* 0x000076320d187816 */ /* 0x000fc40000000018 */
[----:B------:R-:W-:Y:S01]  /*0420*/  @!P0 FSEL R2, R2, 9.9999997473787516356e-06, P2 ;  /* 0x3727c5ac02028808 */ /* 0x000fe20001000000 */
[----:B------:R-:W-:Y:S01]  /*0430*/  IMAD.U32 R16, R16, 0x10000, RZ ;  /* 0x0001000010107824 */ /* 0x000fe200078e00ff */
[----:B------:R-:W-:Y:S01]  /*0440*/  SHF.L.U32 R26, R13, 0x10, RZ ;  /* 0x000000100d1a7819 */ /* 0x000fe200000006ff */
[C---:B------:R-:W-:Y:S01]  /*0450*/  IMAD.U32 R13, R14.reuse, 0x10000, RZ ;  /* 0x000100000e0d7824 */ /* 0x040fe200078e00ff */
[----:B------:R-:W-:Y:S01]  /*0460*/  @!P1 FSEL R17, R17, 9.9999997473787516356e-06, P3 ;  /* 0x3727c5ac11119808 */ /* 0x000fe20001800000 */
[----:B------:R-:W-:Y:S01]  /*0470*/  FMUL R23, R23, R2 ;  /* 0x0000000217177220 */ /* 0x000fe20000400000 */
[----:B------:R-:W-:Y:S01]  /*0480*/  PRMT R12, R14, 0x7632, R12 ;  /* 0x000076320e0c7816 */ /* 0x000fe2000000000c */
[----:B------:R-:W-:Y:S01]  /*0490*/  FMUL R19, R2, R19 ;  /* 0x0000001302137220 */ /* 0x000fe20000400000 */
[C---:B------:R-:W-:Y:S01]  /*04a0*/  PRMT R14, R15.reuse, 0x7632, R14 ;  /* 0x000076320f0e7816 */ /* 0x040fe2000000000e */
[----:B------:R-:W-:Y:S01]  /*04b0*/  FMUL R27, R20, R17 ;  /* 0x00000011141b7220 */ /* 0x000fe20000400000 */
[----:B------:R-:W-:Y:S01]  /*04c0*/  IMAD.U32 R20, R15, 0x10000, RZ ;  /* 0x000100000f147824 */ /* 0x000fe200078e00ff */
[----:B------:R-:W-:Y:S01]  /*04d0*/  FFMA R15, R25, R23, R28 ;  /* 0x00000017190f7223 */ /* 0x000fe2000000001c */
[----:B------:R-:W-:Y:S01]  /*04e0*/  SHF.L.U32 R23, R24, 0x10, RZ ;  /* 0x0000001018177819 */ /* 0x000fe200000006ff */
[----:B------:R-:W-:Y:S01]  /*04f0*/  IMAD.U32 R14, R14, 0x10000, RZ ;  /* 0x000100000e0e7824 */ /* 0x000fe200078e00ff */
[----:B------:R-:W-:Y:S01]  /*0500*/  I2FP.F32.S32 R18, R18 ;  /* 0x0000001200127245 */ /* 0x000fe20000201400 */
[----:B------:R-:W-:Y:S01]  /*0510*/  FFMA R22, R22, R27, R29 ;  /* 0x0000001b16167223 */ /* 0x000fe2000000001d */
[----:B------:R-:W-:Y:S01]  /*0520*/  PRMT R8, R10, 0x7632, R8 ;  /* 0x000076320a087816 */ /* 0x000fe20000000008 */
[----:B------:R-:W-:Y:S01]  /*0530*/  FFMA R16, R16, R19, R23 ;  /* 0x0000001310107223 */ /* 0x000fe20000000017 */
[C---:B------:R-:W-:Y:S01]  /*0540*/  PRMT R9, R11.reuse, 0x7632, R9 ;  /* 0x000076320b097816 */ /* 0x040fe20000000009 */
[----:B------:R-:W-:Y:S01]  /*0550*/  IMAD.U32 R11, R11, 0x10000, RZ ;  /* 0x000100000b0b7824 */ /* 0x000fe200078e00ff */
[----:B------:R-:W-:Y:S01]  /*0560*/  I2FP.F32.S32 R4, R4 ;  /* 0x0000000400047245 */ /* 0x000fe20000201400 */
[C---:B------:R-:W-:Y:S01]  /*0570*/  FMUL R18, R17.reuse, R18 ;  /* 0x0000001211127220 */ /* 0x040fe20000400000 */
[----:B------:R-:W-:Y:S01]  /*0580*/  I2FP.F32.S32 R6, R6 ;  /* 0x0000000600067245 */ /* 0x000fe20000201400 */
[----:B------:R-:W-:Y:S01]  /*0590*/  IMAD.U32 R8, R8, 0x10000, RZ ;  /* 0x0001000008087824 */ /* 0x000fe200078e00ff */
[----:B------:R-:W-:Y:S01]  /*05a0*/  I2FP.F32.S32 R19, R5 ;  /* 0x0000000500137245 */ /* 0x000fe20000201400 */
[C---:B------:R-:W-:Y:S01]  /*05b0*/  FMUL R4, R17.reuse, R4 ;  /* 0x0000000411047220 */ /* 0x040fe20000400000 */
[----:B------:R-:W-:Y:S01]  /*05c0*/  I2FP.F32.S32 R7, R7 ;  /* 0x0000000700077245 */ /* 0x000fe20000201400 */
[----:B------:R-:W-:Y:S01]  /*05d0*/  FMUL R6, R17, R6 ;  /* 0x0000000611067220 */ /* 0x000fe20000400000 */
[----:B------:R-:W-:Y:S01]  /*05e0*/  SHF.L.U32 R10, R10, 0x10, RZ ;  /* 0x000000100a0a7819 */ /* 0x000fe200000006ff */
[----:B------:R-:W-:Y:S01]  /*05f0*/  IMAD.U32 R9, R9, 0x10000, RZ ;  /* 0x0001000009097824 */ /* 0x000fe200078e00ff */
[----:B------:R-:W-:Y:S01]  /*0600*/  SHF.L.U32 R5, R12, 0x10, RZ ;  /* 0x000000100c057819 */ /* 0x000fe200000006ff */
[C---:B------:R-:W-:Y:S01]  /*0610*/  FMUL R19, R2.reuse, R19 ;  /* 0x0000001302137220 */ /* 0x040fe20000400000 */
[----:B------:R-:W-:Y:S01]  /*0620*/  FMUL R7, R2, R7 ;  /* 0x0000000702077220 */ /* 0x000fe20000400000 */
[----:B------:R-:W-:Y:S01]  /*0630*/  FFMA R21, R21, R18, R26 ;  /* 0x0000001215157223 */ /* 0x000fe2000000001a */
[----:B------:R-:W-:Y:S01]  /*0640*/  FFMA R4, R10, R4, R13 ;  /* 0x000000040a047223 */ /* 0x000fe2000000000d */
[----:B------:R-:W-:Y:S01]  /*0650*/  FFMA R5, R8, R19, R5 ;  /* 0x0000001308057223 */ /* 0x000fe20000000005 */
[----:B------:R-:W-:Y:S01]  /*0660*/  FFMA R6, R11, R6, R20 ;  /* 0x000000060b067223 */ /* 0x000fe20000000014 */
[----:B------:R-:W-:Y:S01]  /*0670*/  FFMA R7, R9, R7, R14 ;  /* 0x0000000709077223 */ /* 0x000fe2000000000e */
[----:B------:R-:W-:Y:S01]  /*0680*/  F2FP.BF16.PACK_AB R20, R15, R22 ;  /* 0x000000160f14723e */ /* 0x000fe200000010ff */
[----:B------:R-:W-:Y:S01]  /*0690*/  IMAD.WIDE R2, R3, R0, c[0x0][0x188] ;  /* 0x0000620003027625 */ /* 0x000fe200078e0200 */
[----:B------:R-:W-:-:S02]  /*06a0*/  F2FP.BF16.PACK_AB R21, R16, R21 ;  /* 0x000000151015723e */ /* 0x000fc400000010ff */
[----:B------:R-:W-:Y:S02]  /*06b0*/  F2FP.BF16.PACK_AB R22, R5, R4 ;  /* 0x000000040516723e */ /* 0x000fe400000010ff */
[----:B------:R-:W-:-:S05]  /*06c0*/  F2FP.BF16.PACK_AB R23, R7, R6 ;  /* 0x000000060717723e */ /* 0x000fca00000010ff */
[----:B------:R-:W-:Y:S01]  /*06d0*/  STG.E.128 [R2.64], R20 ;  /* 0x0000001402007986 */ /* 0x000fe2000c101d04 */
[----:B------:R-:W-:Y:S05]  /*06e0*/  EXIT ;  /* 0x000000000000794d */ /* 0x000fea0003800000 */
.L_x_0:
[----:B------:R-:W-:-:S00]  /*06f0*/  BRA `(.L_x_0) ;  /* 0xfffffff000007947 */ /* 0x000fc0000383ffff */
[----:B------:R-:W-:-:S00]  /*0700*/  NOP ;  /* 0x0000000000007918 */ /* 0x000fc00000000000 */
[----:B------:R-:W-:-:S00]  /*0710*/  NOP ;  /* 0x0000000000007918 */ /* 0x000fc00000000000 */
[----:B------:R-:W-:-:S00]  /*0720*/  NOP ;  /* 0x0000000000007918 */ /* 0x000fc00000000000 */
[----:B------:R-:W-:-:S00]  /*0730*/  NOP ;  /* 0x0000000000007918 */ /* 0x000fc00000000000 */
[----:B------:R-:W-:-:S00]  /*0740*/  NOP ;  /* 0x0000000000007918 */ /* 0x000fc00000000000 */
[----:B------:R-:W-:-:S00]  /*0750*/  NOP ;  /* 0x0000000000007918 */ /* 0x000fc00000000000 */
[----:B------:R-:W-:-:S00]  /*0760*/  NOP ;  /* 0x0000000000007918 */ /* 0x000fc00000000000 */
[----:B------:R-:W-:-:S00]  /*0770*/  NOP ;  /* 0x0000000000007918 */ /* 0x000fc00000000000 */
.L_x_1:
